//
// Generated by NVIDIA NVVM Compiler
//
// Compiler Build ID: CL-36424714
// Cuda compilation tools, release 13.0, V13.0.88
// Based on NVVM 20.0.0
//

.version 9.0
.target sm_100
.address_size 64

	// .globl	_Z10set_matrixiiPf

.visible .entry _Z10set_matrixiiPf(
	.param .u32 _Z10set_matrixiiPf_param_0,
	.param .u32 _Z10set_matrixiiPf_param_1,
	.param .u64 .ptr .align 1 _Z10set_matrixiiPf_param_2
)
{
	.reg .pred 	%p<2>;
	.reg .b32 	%r<13>;
	.reg .b32 	%f<2>;
	.reg .b64 	%rd<5>;

	ld.param.u32 	%r2, [_Z10set_matrixiiPf_param_0];
	ld.param.u32 	%r3, [_Z10set_matrixiiPf_param_1];
	ld.param.u64 	%rd1, [_Z10set_matrixiiPf_param_2];
	mov.u32 	%r4, %tid.x;
	mov.u32 	%r5, %ctaid.x;
	mov.u32 	%r6, %ntid.x;
	mad.lo.s32 	%r1, %r5, %r6, %r4;
	mul.lo.s32 	%r7, %r3, %r2;
	setp.ge.s32 	%p1, %r1, %r7;
	@%p1 bra 	$L__BB0_2;
	cvta.to.global.u64 	%rd2, %rd1;
	div.s32 	%r8, %r1, %r2;
	mul.lo.s32 	%r9, %r8, %r2;
	sub.s32 	%r10, %r1, %r9;
	sub.s32 	%r11, %r10, %r8;
	add.s32 	%r12, %r11, 1;
	cvt.rn.f32.s32 	%f1, %r12;
	mul.wide.s32 	%rd3, %r1, 4;
	add.s64 	%rd4, %rd2, %rd3;
	st.global.f32 	[%rd4], %f1;
$L__BB0_2:
	ret;

}


// ===== COMPILED SASS (sm_100) =====

	.target	sm_100

	.elftype	@"ET_EXEC"


//--------------------- .note.nv.tkinfo           --------------------------
	.section	.note.nv.tkinfo,"",@"SHT_NOTE"
	.sectionflags	@"SHF_NOTE_NV_TKINFO"
	.tkinfo
        /*0018*/ 	.word	0x00000002
        /*0030*/ 	.string	""
        /*0030*/ 	.string	"ptxas"
        /*0030*/ 	.string	"Cuda compilation tools, release 13.0, V13.0.88"
        /*0030*/ 	.string	"Build cuda_13.0.r13.0/compiler.36424714_0"
        /*0030*/ 	.string	"-arch sm_100 -m 64 "



//--------------------- .note.nv.cuinfo           --------------------------
	.section	.note.nv.cuinfo,"",@"SHT_NOTE"
	.sectionflags	@"SHF_NOTE_NV_CUINFO"
        /*0018*/ 	.short	0x0002
        /*001a*/ 	.short	0x0064
        /*001c*/ 	.short	0x0082
	.zero		2


//--------------------- .nv.info                  --------------------------
	.section	.nv.info,"",@"SHT_CUDA_INFO"
	.align	4


	//----- nvinfo : EIATTR_REGCOUNT
	.align		4
        /*0000*/ 	.byte	0x04, 0x2f
        /*0002*/ 	.short	(.L_1 - .L_0)
	.align		4
.L_0:
        /*0004*/ 	.word	index@(_Z10set_matrixiiPf)
        /*0008*/ 	.word	0x0000000c


	//----- nvinfo : EIATTR_FRAME_SIZE
	.align		4
.L_1:
        /*000c*/ 	.byte	0x04, 0x11
        /*000e*/ 	.short	(.L_3 - .L_2)
	.align		4
.L_2:
        /*0010*/ 	.word	index@(_Z10set_matrixiiPf)
        /*0014*/ 	.word	0x00000000


	//----- nvinfo : EIATTR_MIN_STACK_SIZE
	.align		4
.L_3:
        /*0018*/ 	.byte	0x04, 0x12
        /*001a*/ 	.short	(.L_5 - .L_4)
	.align		4
.L_4:
        /*001c*/ 	.word	index@(_Z10set_matrixiiPf)
        /*0020*/ 	.word	0x00000000
.L_5:


//--------------------- .nv.compat                --------------------------
	.section	.nv.compat,"",@"SHT_CUDA_COMPAT_INFO"
	.align	4
        /*0000*/ 	.byte	0x02, 0x09, 0x00, 0x00, 0x02, 0x02, 0x01, 0x00, 0x02, 0x05, 0x05, 0x00, 0x03, 0x07, 0x01, 0x01
        /*0010*/ 	.byte	0x02, 0x03, 0x00, 0x00, 0x02, 0x06, 0x01, 0x00, 0x04, 0x0b, 0x08, 0x00, 0x09, 0x00, 0x00, 0x00
        /*0020*/ 	.byte	0x00, 0x00, 0x00, 0x00


//--------------------- .nv.info._Z10set_matrixiiPf --------------------------
	.section	.nv.info._Z10set_matrixiiPf,"",@"SHT_CUDA_INFO"
	.sectionflags	@""
	.align	4


	//----- nvinfo : EIATTR_CUDA_API_VERSION
	.align		4
        /*0000*/ 	.byte	0x04, 0x37
        /*0002*/ 	.short	(.L_7 - .L_6)
.L_6:
        /*0004*/ 	.word	0x00000082


	//----- nvinfo : EIATTR_KPARAM_INFO
	.align		4
.L_7:
        /*0008*/ 	.byte	0x04, 0x17
        /*000a*/ 	.short	(.L_9 - .L_8)
.L_8:
        /*000c*/ 	.word	0x00000000
        /*0010*/ 	.short	0x0002
        /*0012*/ 	.short	0x0008
        /*0014*/ 	.byte	0x00, 0xf5, 0x21, 0x00


	//----- nvinfo : EIATTR_KPARAM_INFO
	.align		4
.L_9:
        /*0018*/ 	.byte	0x04, 0x17
        /*001a*/ 	.short	(.L_11 - .L_10)
.L_10:
        /*001c*/ 	.word	0x00000000
        /*0020*/ 	.short	0x0001
        /*0022*/ 	.short	0x0004
        /*0024*/ 	.byte	0x00, 0xf0, 0x11, 0x00


	//----- nvinfo : EIATTR_KPARAM_INFO
	.align		4
.L_11:
        /*0028*/ 	.byte	0x04, 0x17
        /*002a*/ 	.short	(.L_13 - .L_12)
.L_12:
        /*002c*/ 	.word	0x00000000
        /*0030*/ 	.short	0x0000
        /*0032*/ 	.short	0x0000
        /*0034*/ 	.byte	0x00, 0xf0, 0x11, 0x00


	//----- nvinfo : EIATTR_SPARSE_MMA_MASK
	.align		4
.L_13:
        /*0038*/ 	.byte	0x03, 0x50
        /*003a*/ 	.short	0x0000


	//----- nvinfo : EIATTR_MAXREG_COUNT
	.align		4
        /*003c*/ 	.byte	0x03, 0x1b
        /*003e*/ 	.short	0x00ff


	//----- nvinfo : EIATTR_MERCURY_ISA_VERSION
	.align		4
        /*0040*/ 	.byte	0x03, 0x5f
        /*0042*/ 	.short	0x0101


	//----- nvinfo : EIATTR_VRC_CTA_INIT_COUNT
	.align		4
        /*0044*/ 	.byte	0x02, 0x4a
	.zero		1
	.zero		1


	//----- nvinfo : EIATTR_EXIT_INSTR_OFFSETS
	.align		4
        /*0048*/ 	.byte	0x04, 0x1c
        /*004a*/ 	.short	(.L_15 - .L_14)


	//   ....[0]....
.L_14:
        /*004c*/ 	.word	0x00000080


	//   ....[1]....
        /*0050*/ 	.word	0x00000290


	//----- nvinfo : EIATTR_CBANK_PARAM_SIZE
	.align		4
.L_15:
        /*0054*/ 	.byte	0x03, 0x19
        /*0056*/ 	.short	0x0010


	//----- nvinfo : EIATTR_PARAM_CBANK
	.align		4
        /*0058*/ 	.byte	0x04, 0x0a
        /*005a*/ 	.short	(.L_17 - .L_16)
	.align		4
.L_16:
        /*005c*/ 	.word	index@(.nv.constant0._Z10set_matrixiiPf)
        /*0060*/ 	.short	0x0380
        /*0062*/ 	.short	0x0010


	//----- nvinfo : EIATTR_SW_WAR
	.align		4
.L_17:
        /*0064*/ 	.byte	0x04, 0x36
        /*0066*/ 	.short	(.L_19 - .L_18)
.L_18:
        /*0068*/ 	.word	0x00000008
.L_19:


//--------------------- .nv.callgraph             --------------------------
	.section	.nv.callgraph,"",@"SHT_CUDA_CALLGRAPH"
	.align	4
	.sectionentsize	8
	.align		4
        /*0000*/ 	.word	0x00000000
	.align		4
        /*0004*/ 	.word	0xffffffff
	.align		4
        /*0008*/ 	.word	0x00000000
	.align		4
        /*000c*/ 	.word	0xfffffffe
	.align		4
        /*0010*/ 	.word	0x00000000
	.align		4
        /*0014*/ 	.word	0xfffffffd
	.align		4
        /*0018*/ 	.word	0x00000000
	.align		4
        /*001c*/ 	.word	0xfffffffc


//--------------------- .text._Z10set_matrixiiPf  --------------------------
	.section	.text._Z10set_matrixiiPf,"ax",@progbits
	.align	128
        .global         _Z10set_matrixiiPf
        .type           _Z10set_matrixiiPf,@function
        .size           _Z10set_matrixiiPf,(.L_x_1 - _Z10set_matrixiiPf)
        .other          _Z10set_matrixiiPf,@"STO_CUDA_ENTRY STV_DEFAULT"
_Z10set_matrixiiPf:
.text._Z10set_matrixiiPf:
[----:B------:R-:W-:Y:S01]  /*0000*/  LDC R1, c[0x0][0x37c] ;  /* 0x0000df00ff017b82 */ /* 0x000fe20000000800 */
[----:B------:R-:W0:Y:S07]  /*0010*/  S2R R7, SR_TID.X ;  /* 0x0000000000077919 */ /* 0x000e2e0000002100 */
[----:B------:R-:W0:Y:S08]  /*0020*/  S2UR UR4, SR_CTAID.X ;  /* 0x00000000000479c3 */ /* 0x000e300000002500 */
[----:B------:R-:W0:Y:S08]  /*0030*/  LDC R0, c[0x0][0x360] ;  /* 0x0000d800ff007b82 */ /* 0x000e300000000800 */
[----:B------:R-:W1:Y:S01]  /*0040*/  LDC.64 R2, c[0x0][0x380] ;  /* 0x0000e000ff027b82 */ /* 0x000e620000000a00 */
[----:B0-----:R-:W-:-:S02]  /*0050*/  IMAD R7, R0, UR4, R7 ;  /* 0x0000000400077c24 */ /* 0x001fc4000f8e0207 */
[----:B-1----:R-:W-:-:S05]  /*0060*/  IMAD R0, R3, R2, RZ ;  /* 0x0000000203007224 */ /* 0x002fca00078e02ff */
[----:B------:R-:W-:-:S13]  /*0070*/  ISETP.GE.AND P0, PT, R7, R0, PT ;  /* 0x000000000700720c */ /* 0x000fda0003f06270 */
[----:B------:R-:W-:Y:S05]  /*0080*/  @P0 EXIT ;  /* 0x000000000000094d */ /* 0x000fea0003800000 */
[----:B------:R-:W-:Y:S01]  /*0090*/  IABS R3, R2 ;  /* 0x0000000200037213 */ /* 0x000fe20000000000 */
[----:B------:R-:W0:Y:S03]  /*00a0*/  LDCU.64 UR4, c[0x0][0x358] ;  /* 0x00006b00ff0477ac */ /* 0x000e260008000a00 */
[----:B------:R-:W1:Y:S08]  /*00b0*/  I2F.RP R0, R3 ;  /* 0x0000000300007306 */ /* 0x000e700000209400 */
[----:B-1----:R-:W1:Y:S02]  /*00c0*/  MUFU.RCP R0, R0 ;  /* 0x0000000000007308 */ /* 0x002e640000001000 */
[----:B-1----:R-:W-:-:S06]  /*00d0*/  VIADD R4, R0, 0xffffffe ;  /* 0x0ffffffe00047836 */ /* 0x002fcc0000000000 */
[----:B------:R1:W2:Y:S02]  /*00e0*/  F2I.FTZ.U32.TRUNC.NTZ R5, R4 ;  /* 0x0000000400057305 */ /* 0x0002a4000021f000 */
[----:B-1----:R-:W-:Y:S02]  /*00f0*/  HFMA2 R4, -RZ, RZ, 0, 0 ;  /* 0x00000000ff047431 */ /* 0x002fe400000001ff */
[----:B--2---:R-:W-:-:S04]  /*0100*/  IMAD.MOV R6, RZ, RZ, -R5 ;  /* 0x000000ffff067224 */ /* 0x004fc800078e0a05 */
[----:B------:R-:W-:Y:S01]  /*0110*/  IMAD R9, R6, R3, RZ ;  /* 0x0000000306097224 */ /* 0x000fe200078e02ff */
[----:B------:R-:W-:-:S03]  /*0120*/  IABS R6, R7 ;  /* 0x0000000700067213 */ /* 0x000fc60000000000 */
[----:B------:R-:W-:-:S06]  /*0130*/  IMAD.HI.U32 R5, R5, R9, R4 ;  /* 0x0000000905057227 */ /* 0x000fcc00078e0004 */
[----:B------:R-:W-:-:S04]  /*0140*/  IMAD.HI.U32 R5, R5, R6, RZ ;  /* 0x0000000605057227 */ /* 0x000fc800078e00ff */
[----:B------:R-:W-:-:S04]  /*0150*/  IMAD.MOV R0, RZ, RZ, -R5 ;  /* 0x000000ffff007224 */ /* 0x000fc800078e0a05 */
[----:B------:R-:W-:-:S05]  /*0160*/  IMAD R0, R3, R0, R6 ;  /* 0x0000000003007224 */ /* 0x000fca00078e0206 */
[----:B------:R-:W-:-:S13]  /*0170*/  ISETP.GT.U32.AND P2, PT, R3, R0, PT ;  /* 0x000000000300720c */ /* 0x000fda0003f44070 */
[-C--:B------:R-:W-:Y:S01]  /*0180*/  @!P2 IADD3 R0, PT, PT, R0, -R3.reuse, RZ ;  /* 0x800000030000a210 */ /* 0x080fe20007ffe0ff */
[----:B------:R-:W-:Y:S01]  /*0190*/  @!P2 VIADD R5, R5, 0x1 ;  /* 0x000000010505a836 */ /* 0x000fe20000000000 */
[----:B------:R-:W-:Y:S02]  /*01a0*/  ISETP.NE.AND P2, PT, R2, RZ, PT ;  /* 0x000000ff0200720c */ /* 0x000fe40003f45270 */
[----:B------:R-:W-:Y:S02]  /*01b0*/  ISETP.GE.U32.AND P0, PT, R0, R3, PT ;  /* 0x000000030000720c */ /* 0x000fe40003f06070 */
[----:B------:R-:W-:-:S04]  /*01c0*/  LOP3.LUT R0, R7, R2, RZ, 0x3c, !PT ;  /* 0x0000000207007212 */ /* 0x000fc800078e3cff */
[----:B------:R-:W-:-:S07]  /*01d0*/  ISETP.GE.AND P1, PT, R0, RZ, PT ;  /* 0x000000ff0000720c */ /* 0x000fce0003f26270 */
[----:B------:R-:W-:-:S05]  /*01e0*/  @P0 IADD3 R5, PT, PT, R5, 0x1, RZ ;  /* 0x0000000105050810 */ /* 0x000fca0007ffe0ff */
[----:B------:R-:W-:Y:S02]  /*01f0*/  IMAD.MOV.U32 R0, RZ, RZ, R5 ;  /* 0x000000ffff007224 */ /* 0x000fe400078e0005 */
[----:B------:R-:W1:Y:S03]  /*0200*/  LDC.64 R4, c[0x0][0x388] ;  /* 0x0000e200ff047b82 */ /* 0x000e660000000a00 */
[----:B------:R-:W-:Y:S02]  /*0210*/  @!P1 IADD3 R0, PT, PT, -R0, RZ, RZ ;  /* 0x000000ff00009210 */ /* 0x000fe40007ffe1ff */
[----:B------:R-:W-:-:S05]  /*0220*/  @!P2 LOP3.LUT R0, RZ, R2, RZ, 0x33, !PT ;  /* 0x00000002ff00a212 */ /* 0x000fca00078e33ff */
[----:B------:R-:W-:-:S04]  /*0230*/  IMAD.MOV R3, RZ, RZ, -R0 ;  /* 0x000000ffff037224 */ /* 0x000fc800078e0a00 */
[----:B------:R-:W-:-:S05]  /*0240*/  IMAD R3, R2, R3, R7 ;  /* 0x0000000302037224 */ /* 0x000fca00078e0207 */
[----:B------:R-:W-:Y:S01]  /*0250*/  IADD3 R0, PT, PT, R3, 0x1, -R0 ;  /* 0x0000000103007810 */ /* 0x000fe20007ffe800 */
[----:B-1----:R-:W-:-:S03]  /*0260*/  IMAD.WIDE R2, R7, 0x4, R4 ;  /* 0x0000000407027825 */ /* 0x002fc600078e0204 */
[----:B------:R-:W-:-:S05]  /*0270*/  I2FP.F32.S32 R5, R0 ;  /* 0x0000000000057245 */ /* 0x000fca0000201400 */
[----:B0-----:R-:W-:Y:S01]  /*0280*/  STG.E desc[UR4][R2.64], R5 ;  /* 0x0000000502007986 */ /* 0x001fe2000c101904 */
[----:B------:R-:W-:Y:S05]  /*0290*/  EXIT ;  /* 0x000000000000794d */ /* 0x000fea0003800000 */
.L_x_0:
[----:B------:R-:W-:-:S00]  /*02a0*/  BRA `(.L_x_0) ;  /* 0xfffffffc00fc7947 */ /* 0x000fc0000383ffff */
[----:B------:R-:W-:-:S00]  /*02b0*/  NOP ;  /* 0x0000000000007918 */ /* 0x000fc00000000000 */
        /* <DEDUP_REMOVED lines=12> */
.L_x_1:


//--------------------- .nv.shared.reserved.0     --------------------------
	.section	.nv.shared.reserved.0,"aw",@nobits
	.weak		__nv_reservedSMEM_offset_0_alias
	.size		__nv_reservedSMEM_offset_0_alias, 0, 64
	.other		__nv_reservedSMEM_offset_0_alias,@"STO_CUDA_RESERVED_SHARED STV_DEFAULT"
__nv_reservedSMEM_offset_0_alias:
	.zero		0
	.zero		64


//--------------------- .nv.constant0._Z10set_matrixiiPf --------------------------
	.section	.nv.constant0._Z10set_matrixiiPf,"a",@progbits
	.sectionflags	@""
	.align	4
.nv.constant0._Z10set_matrixiiPf:
	.zero		912


//--------------------- SYMBOLS --------------------------

	.type		.nv.reservedSmem.offset0,@object
	.size		.nv.reservedSmem.offset0,0x4
